//
// Generated by NVIDIA NVVM Compiler
//
// Compiler Build ID: CL-36424714
// Cuda compilation tools, release 13.0, V13.0.88
// Based on NVVM 20.0.0
//

.version 9.0
.target sm_100
.address_size 64

	// .globl	_Z12hashFunctionPKcPi

.visible .entry _Z12hashFunctionPKcPi(
	.param .u64 .ptr .align 1 _Z12hashFunctionPKcPi_param_0,
	.param .u64 .ptr .align 1 _Z12hashFunctionPKcPi_param_1
)
{
	.reg .b32 	%r<6>;
	.reg .b64 	%rd<9>;

	ld.param.u64 	%rd1, [_Z12hashFunctionPKcPi_param_0];
	ld.param.u64 	%rd2, [_Z12hashFunctionPKcPi_param_1];
	cvta.to.global.u64 	%rd3, %rd2;
	cvta.to.global.u64 	%rd4, %rd1;
	mov.u32 	%r1, %ctaid.x;
	mov.u32 	%r2, %ntid.x;
	mov.u32 	%r3, %tid.x;
	mad.lo.s32 	%r4, %r1, %r2, %r3;
	cvt.s64.s32 	%rd5, %r4;
	add.s64 	%rd6, %rd4, %rd5;
	ld.global.s8 	%r5, [%rd6];
	mul.wide.s32 	%rd7, %r4, 4;
	add.s64 	%rd8, %rd3, %rd7;
	st.global.u32 	[%rd8], %r5;
	ret;

}


// ===== COMPILED SASS (sm_100) =====

	.target	sm_100

	.elftype	@"ET_EXEC"


//--------------------- .note.nv.tkinfo           --------------------------
	.section	.note.nv.tkinfo,"",@"SHT_NOTE"
	.sectionflags	@"SHF_NOTE_NV_TKINFO"
	.tkinfo
        /*0018*/ 	.word	0x00000002
        /*0030*/ 	.string	""
        /*0030*/ 	.string	"ptxas"
        /*0030*/ 	.string	"Cuda compilation tools, release 13.0, V13.0.88"
        /*0030*/ 	.string	"Build cuda_13.0.r13.0/compiler.36424714_0"
        /*0030*/ 	.string	"-arch sm_100 -m 64 "



//--------------------- .note.nv.cuinfo           --------------------------
	.section	.note.nv.cuinfo,"",@"SHT_NOTE"
	.sectionflags	@"SHF_NOTE_NV_CUINFO"
        /*0018*/ 	.short	0x0002
        /*001a*/ 	.short	0x0064
        /*001c*/ 	.short	0x0082
	.zero		2


//--------------------- .nv.info                  --------------------------
	.section	.nv.info,"",@"SHT_CUDA_INFO"
	.align	4


	//----- nvinfo : EIATTR_REGCOUNT
	.align		4
        /*0000*/ 	.byte	0x04, 0x2f
        /*0002*/ 	.short	(.L_1 - .L_0)
	.align		4
.L_0:
        /*0004*/ 	.word	index@(_Z12hashFunctionPKcPi)
        /*0008*/ 	.word	0x0000000a


	//----- nvinfo : EIATTR_FRAME_SIZE
	.align		4
.L_1:
        /*000c*/ 	.byte	0x04, 0x11
        /*000e*/ 	.short	(.L_3 - .L_2)
	.align		4
.L_2:
        /*0010*/ 	.word	index@(_Z12hashFunctionPKcPi)
        /*0014*/ 	.word	0x00000000


	//----- nvinfo : EIATTR_MIN_STACK_SIZE
	.align		4
.L_3:
        /*0018*/ 	.byte	0x04, 0x12
        /*001a*/ 	.short	(.L_5 - .L_4)
	.align		4
.L_4:
        /*001c*/ 	.word	index@(_Z12hashFunctionPKcPi)
        /*0020*/ 	.word	0x00000000
.L_5:


//--------------------- .nv.compat                --------------------------
	.section	.nv.compat,"",@"SHT_CUDA_COMPAT_INFO"
	.align	4
        /*0000*/ 	.byte	0x02, 0x09, 0x00, 0x00, 0x02, 0x02, 0x01, 0x00, 0x02, 0x05, 0x05, 0x00, 0x03, 0x07, 0x01, 0x01
        /*0010*/ 	.byte	0x02, 0x03, 0x00, 0x00, 0x02, 0x06, 0x01, 0x00, 0x04, 0x0b, 0x08, 0x00, 0x09, 0x00, 0x00, 0x00
        /*0020*/ 	.byte	0x00, 0x00, 0x00, 0x00


//--------------------- .nv.info._Z12hashFunctionPKcPi --------------------------
	.section	.nv.info._Z12hashFunctionPKcPi,"",@"SHT_CUDA_INFO"
	.sectionflags	@""
	.align	4


	//----- nvinfo : EIATTR_CUDA_API_VERSION
	.align		4
        /*0000*/ 	.byte	0x04, 0x37
        /*0002*/ 	.short	(.L_7 - .L_6)
.L_6:
        /*0004*/ 	.word	0x00000082


	//----- nvinfo : EIATTR_KPARAM_INFO
	.align		4
.L_7:
        /*0008*/ 	.byte	0x04, 0x17
        /*000a*/ 	.short	(.L_9 - .L_8)
.L_8:
        /*000c*/ 	.word	0x00000000
        /*0010*/ 	.short	0x0001
        /*0012*/ 	.short	0x0008
        /*0014*/ 	.byte	0x00, 0xf5, 0x21, 0x00


	//----- nvinfo : EIATTR_KPARAM_INFO
	.align		4
.L_9:
        /*0018*/ 	.byte	0x04, 0x17
        /*001a*/ 	.short	(.L_11 - .L_10)
.L_10:
        /*001c*/ 	.word	0x00000000
        /*0020*/ 	.short	0x0000
        /*0022*/ 	.short	0x0000
        /*0024*/ 	.byte	0x00, 0xf5, 0x21, 0x00


	//----- nvinfo : EIATTR_SPARSE_MMA_MASK
	.align		4
.L_11:
        /*0028*/ 	.byte	0x03, 0x50
        /*002a*/ 	.short	0x0000


	//----- nvinfo : EIATTR_MAXREG_COUNT
	.align		4
        /*002c*/ 	.byte	0x03, 0x1b
        /*002e*/ 	.short	0x00ff


	//----- nvinfo : EIATTR_MERCURY_ISA_VERSION
	.align		4
        /*0030*/ 	.byte	0x03, 0x5f
        /*0032*/ 	.short	0x0101


	//----- nvinfo : EIATTR_VRC_CTA_INIT_COUNT
	.align		4
        /*0034*/ 	.byte	0x02, 0x4a
	.zero		1
	.zero		1


	//----- nvinfo : EIATTR_EXIT_INSTR_OFFSETS
	.align		4
        /*0038*/ 	.byte	0x04, 0x1c
        /*003a*/ 	.short	(.L_13 - .L_12)


	//   ....[0]....
.L_12:
        /*003c*/ 	.word	0x000000d0


	//----- nvinfo : EIATTR_CBANK_PARAM_SIZE
	.align		4
.L_13:
        /*0040*/ 	.byte	0x03, 0x19
        /*0042*/ 	.short	0x0010


	//----- nvinfo : EIATTR_PARAM_CBANK
	.align		4
        /*0044*/ 	.byte	0x04, 0x0a
        /*0046*/ 	.short	(.L_15 - .L_14)
	.align		4
.L_14:
        /*0048*/ 	.word	index@(.nv.constant0._Z12hashFunctionPKcPi)
        /*004c*/ 	.short	0x0380
        /*004e*/ 	.short	0x0010


	//----- nvinfo : EIATTR_SW_WAR
	.align		4
.L_15:
        /*0050*/ 	.byte	0x04, 0x36
        /*0052*/ 	.short	(.L_17 - .L_16)
.L_16:
        /*0054*/ 	.word	0x00000008
.L_17:


//--------------------- .nv.callgraph             --------------------------
	.section	.nv.callgraph,"",@"SHT_CUDA_CALLGRAPH"
	.align	4
	.sectionentsize	8
	.align		4
        /*0000*/ 	.word	0x00000000
	.align		4
        /*0004*/ 	.word	0xffffffff
	.align		4
        /*0008*/ 	.word	0x00000000
	.align		4
        /*000c*/ 	.word	0xfffffffe
	.align		4
        /*0010*/ 	.word	0x00000000
	.align		4
        /*0014*/ 	.word	0xfffffffd
	.align		4
        /*0018*/ 	.word	0x00000000
	.align		4
        /*001c*/ 	.word	0xfffffffc


//--------------------- .text._Z12hashFunctionPKcPi --------------------------
	.section	.text._Z12hashFunctionPKcPi,"ax",@progbits
	.align	128
        .global         _Z12hashFunctionPKcPi
        .type           _Z12hashFunctionPKcPi,@function
        .size           _Z12hashFunctionPKcPi,(.L_x_1 - _Z12hashFunctionPKcPi)
        .other          _Z12hashFunctionPKcPi,@"STO_CUDA_ENTRY STV_DEFAULT"
_Z12hashFunctionPKcPi:
.text._Z12hashFunctionPKcPi:
[----:B------:R-:W-:Y:S01]  /*0000*/  LDC R1, c[0x0][0x37c] ;  /* 0x0000df00ff017b82 */ /* 0x000fe20000000800 */
[----:B------:R-:W0:Y:S07]  /*0010*/  S2R R0, SR_TID.X ;  /* 0x0000000000007919 */ /* 0x000e2e0000002100 */
[----:B------:R-:W0:Y:S01]  /*0020*/  S2UR UR6, SR_CTAID.X ;  /* 0x00000000000679c3 */ /* 0x000e220000002500 */
[----:B------:R-:W1:Y:S01]  /*0030*/  LDCU.64 UR8, c[0x0][0x380] ;  /* 0x00007000ff0877ac */ /* 0x000e620008000a00 */
[----:B------:R-:W2:Y:S06]  /*0040*/  LDCU.64 UR4, c[0x0][0x358] ;  /* 0x00006b00ff0477ac */ /* 0x000eac0008000a00 */
[----:B------:R-:W0:Y:S08]  /*0050*/  LDC R7, c[0x0][0x360] ;  /* 0x0000d800ff077b82 */ /* 0x000e300000000800 */
[----:B------:R-:W3:Y:S01]  /*0060*/  LDC.64 R2, c[0x0][0x388] ;  /* 0x0000e200ff027b82 */ /* 0x000ee20000000a00 */
[----:B0-----:R-:W-:-:S05]  /*0070*/  IMAD R7, R7, UR6, R0 ;  /* 0x0000000607077c24 */ /* 0x001fca000f8e0200 */
[----:B-1----:R-:W-:-:S04]  /*0080*/  IADD3 R4, P0, PT, R7, UR8, RZ ;  /* 0x0000000807047c10 */ /* 0x002fc8000ff1e0ff */
[----:B------:R-:W-:-:S06]  /*0090*/  LEA.HI.X.SX32 R5, R7, UR9, 0x1, P0 ;  /* 0x0000000907057c11 */ /* 0x000fcc00080f0eff */
[----:B--2---:R-:W2:Y:S01]  /*00a0*/  LDG.E.S8 R5, desc[UR4][R4.64] ;  /* 0x0000000404057981 */ /* 0x004ea2000c1e1300 */
[----:B---3--:R-:W-:-:S05]  /*00b0*/  IMAD.WIDE R2, R7, 0x4, R2 ;  /* 0x0000000407027825 */ /* 0x008fca00078e0202 */
[----:B--2---:R-:W-:Y:S01]  /*00c0*/  STG.E desc[UR4][R2.64], R5 ;  /* 0x0000000502007986 */ /* 0x004fe2000c101904 */
[----:B------:R-:W-:Y:S05]  /*00d0*/  EXIT ;  /* 0x000000000000794d */ /* 0x000fea0003800000 */
.L_x_0:
[----:B------:R-:W-:-:S00]  /*00e0*/  BRA `(.L_x_0) ;  /* 0xfffffffc00fc7947 */ /* 0x000fc0000383ffff */
[----:B------:R-:W-:-:S00]  /*00f0*/  NOP ;  /* 0x0000000000007918 */ /* 0x000fc00000000000 */
        /* <DEDUP_REMOVED lines=8> */
.L_x_1:


//--------------------- .nv.shared.reserved.0     --------------------------
	.section	.nv.shared.reserved.0,"aw",@nobits
	.weak		__nv_reservedSMEM_offset_0_alias
	.size		__nv_reservedSMEM_offset_0_alias, 0, 64
	.other		__nv_reservedSMEM_offset_0_alias,@"STO_CUDA_RESERVED_SHARED STV_DEFAULT"
__nv_reservedSMEM_offset_0_alias:
	.zero		0
	.zero		64


//--------------------- .nv.constant0._Z12hashFunctionPKcPi --------------------------
	.section	.nv.constant0._Z12hashFunctionPKcPi,"a",@progbits
	.sectionflags	@""
	.align	4
.nv.constant0._Z12hashFunctionPKcPi:
	.zero		912


//--------------------- SYMBOLS --------------------------

	.type		.nv.reservedSmem.offset0,@object
	.size		.nv.reservedSmem.offset0,0x4
